//
// Generated by NVIDIA NVVM Compiler
//
// Compiler Build ID: CL-36424714
// Cuda compilation tools, release 13.0, V13.0.88
// Based on NVVM 20.0.0
//

.version 9.0
.target sm_100
.address_size 64

	// .globl	_Z5saxpyfPfS_28GridSamplerInterpolationMode

.visible .entry _Z5saxpyfPfS_28GridSamplerInterpolationMode(
	.param .f32 _Z5saxpyfPfS_28GridSamplerInterpolationMode_param_0,
	.param .u64 .ptr .align 1 _Z5saxpyfPfS_28GridSamplerInterpolationMode_param_1,
	.param .u64 .ptr .align 1 _Z5saxpyfPfS_28GridSamplerInterpolationMode_param_2,
	.param .u32 _Z5saxpyfPfS_28GridSamplerInterpolationMode_param_3
)
{
	.reg .pred 	%p<2>;
	.reg .b32 	%r<4>;
	.reg .b32 	%f<5>;
	.reg .b64 	%rd<10>;

	ld.param.f32 	%f1, [_Z5saxpyfPfS_28GridSamplerInterpolationMode_param_0];
	ld.param.u64 	%rd1, [_Z5saxpyfPfS_28GridSamplerInterpolationMode_param_1];
	ld.param.u64 	%rd2, [_Z5saxpyfPfS_28GridSamplerInterpolationMode_param_2];
	ld.param.u32 	%r2, [_Z5saxpyfPfS_28GridSamplerInterpolationMode_param_3];
	mov.u32 	%r1, %tid.x;
	and.b32  	%r3, %r1, 3;
	setp.ne.s32 	%p1, %r3, 0;
	@%p1 bra 	$L__BB0_2;
	cvta.to.global.u64 	%rd3, %rd1;
	cvta.to.global.u64 	%rd4, %rd2;
	mul.wide.u32 	%rd5, %r1, 4;
	add.s64 	%rd6, %rd3, %rd5;
	ld.global.f32 	%f2, [%rd6];
	add.s64 	%rd7, %rd4, %rd5;
	ld.global.f32 	%f3, [%rd7];
	fma.rn.f32 	%f4, %f1, %f2, %f3;
	mul.wide.s32 	%rd8, %r2, 4;
	add.s64 	%rd9, %rd7, %rd8;
	st.global.f32 	[%rd9], %f4;
$L__BB0_2:
	ret;

}


// ===== COMPILED SASS (sm_100) =====

	.target	sm_100

	.elftype	@"ET_EXEC"


//--------------------- .note.nv.tkinfo           --------------------------
	.section	.note.nv.tkinfo,"",@"SHT_NOTE"
	.sectionflags	@"SHF_NOTE_NV_TKINFO"
	.tkinfo
        /*0018*/ 	.word	0x00000002
        /*0030*/ 	.string	""
        /*0030*/ 	.string	"ptxas"
        /*0030*/ 	.string	"Cuda compilation tools, release 13.0, V13.0.88"
        /*0030*/ 	.string	"Build cuda_13.0.r13.0/compiler.36424714_0"
        /*0030*/ 	.string	"-arch sm_100 -m 64 "



//--------------------- .note.nv.cuinfo           --------------------------
	.section	.note.nv.cuinfo,"",@"SHT_NOTE"
	.sectionflags	@"SHF_NOTE_NV_CUINFO"
        /*0018*/ 	.short	0x0002
        /*001a*/ 	.short	0x0064
        /*001c*/ 	.short	0x0082
	.zero		2


//--------------------- .nv.info                  --------------------------
	.section	.nv.info,"",@"SHT_CUDA_INFO"
	.align	4


	//----- nvinfo : EIATTR_REGCOUNT
	.align		4
        /*0000*/ 	.byte	0x04, 0x2f
        /*0002*/ 	.short	(.L_1 - .L_0)
	.align		4
.L_0:
        /*0004*/ 	.word	index@(_Z5saxpyfPfS_28GridSamplerInterpolationMode)
        /*0008*/ 	.word	0x0000000c


	//----- nvinfo : EIATTR_FRAME_SIZE
	.align		4
.L_1:
        /*000c*/ 	.byte	0x04, 0x11
        /*000e*/ 	.short	(.L_3 - .L_2)
	.align		4
.L_2:
        /*0010*/ 	.word	index@(_Z5saxpyfPfS_28GridSamplerInterpolationMode)
        /*0014*/ 	.word	0x00000000


	//----- nvinfo : EIATTR_MIN_STACK_SIZE
	.align		4
.L_3:
        /*0018*/ 	.byte	0x04, 0x12
        /*001a*/ 	.short	(.L_5 - .L_4)
	.align		4
.L_4:
        /*001c*/ 	.word	index@(_Z5saxpyfPfS_28GridSamplerInterpolationMode)
        /*0020*/ 	.word	0x00000000
.L_5:


//--------------------- .nv.compat                --------------------------
	.section	.nv.compat,"",@"SHT_CUDA_COMPAT_INFO"
	.align	4
        /*0000*/ 	.byte	0x02, 0x09, 0x00, 0x00, 0x02, 0x02, 0x01, 0x00, 0x02, 0x05, 0x05, 0x00, 0x03, 0x07, 0x01, 0x01
        /*0010*/ 	.byte	0x02, 0x03, 0x00, 0x00, 0x02, 0x06, 0x01, 0x00, 0x04, 0x0b, 0x08, 0x00, 0x09, 0x00, 0x00, 0x00
        /*0020*/ 	.byte	0x00, 0x00, 0x00, 0x00


//--------------------- .nv.info._Z5saxpyfPfS_28GridSamplerInterpolationMode --------------------------
	.section	.nv.info._Z5saxpyfPfS_28GridSamplerInterpolationMode,"",@"SHT_CUDA_INFO"
	.sectionflags	@""
	.align	4


	//----- nvinfo : EIATTR_CUDA_API_VERSION
	.align		4
        /*0000*/ 	.byte	0x04, 0x37
        /*0002*/ 	.short	(.L_7 - .L_6)
.L_6:
        /*0004*/ 	.word	0x00000082


	//----- nvinfo : EIATTR_KPARAM_INFO
	.align		4
.L_7:
        /*0008*/ 	.byte	0x04, 0x17
        /*000a*/ 	.short	(.L_9 - .L_8)
.L_8:
        /*000c*/ 	.word	0x00000000
        /*0010*/ 	.short	0x0003
        /*0012*/ 	.short	0x0018
        /*0014*/ 	.byte	0x00, 0xf0, 0x11, 0x00


	//----- nvinfo : EIATTR_KPARAM_INFO
	.align		4
.L_9:
        /*0018*/ 	.byte	0x04, 0x17
        /*001a*/ 	.short	(.L_11 - .L_10)
.L_10:
        /*001c*/ 	.word	0x00000000
        /*0020*/ 	.short	0x0002
        /*0022*/ 	.short	0x0010
        /*0024*/ 	.byte	0x00, 0xf5, 0x21, 0x00


	//----- nvinfo : EIATTR_KPARAM_INFO
	.align		4
.L_11:
        /*0028*/ 	.byte	0x04, 0x17
        /*002a*/ 	.short	(.L_13 - .L_12)
.L_12:
        /*002c*/ 	.word	0x00000000
        /*0030*/ 	.short	0x0001
        /*0032*/ 	.short	0x0008
        /*0034*/ 	.byte	0x00, 0xf5, 0x21, 0x00


	//----- nvinfo : EIATTR_KPARAM_INFO
	.align		4
.L_13:
        /*0038*/ 	.byte	0x04, 0x17
        /*003a*/ 	.short	(.L_15 - .L_14)
.L_14:
        /*003c*/ 	.word	0x00000000
        /*0040*/ 	.short	0x0000
        /*0042*/ 	.short	0x0000
        /*0044*/ 	.byte	0x00, 0xf0, 0x11, 0x00


	//----- nvinfo : EIATTR_SPARSE_MMA_MASK
	.align		4
.L_15:
        /*0048*/ 	.byte	0x03, 0x50
        /*004a*/ 	.short	0x0000


	//----- nvinfo : EIATTR_MAXREG_COUNT
	.align		4
        /*004c*/ 	.byte	0x03, 0x1b
        /*004e*/ 	.short	0x00ff


	//----- nvinfo : EIATTR_MERCURY_ISA_VERSION
	.align		4
        /*0050*/ 	.byte	0x03, 0x5f
        /*0052*/ 	.short	0x0101


	//----- nvinfo : EIATTR_VRC_CTA_INIT_COUNT
	.align		4
        /*0054*/ 	.byte	0x02, 0x4a
	.zero		1
	.zero		1


	//----- nvinfo : EIATTR_EXIT_INSTR_OFFSETS
	.align		4
        /*0058*/ 	.byte	0x04, 0x1c
        /*005a*/ 	.short	(.L_17 - .L_16)


	//   ....[0]....
.L_16:
        /*005c*/ 	.word	0x00000030


	//   ....[1]....
        /*0060*/ 	.word	0x00000100


	//----- nvinfo : EIATTR_CBANK_PARAM_SIZE
	.align		4
.L_17:
        /*0064*/ 	.byte	0x03, 0x19
        /*0066*/ 	.short	0x001c


	//----- nvinfo : EIATTR_PARAM_CBANK
	.align		4
        /*0068*/ 	.byte	0x04, 0x0a
        /*006a*/ 	.short	(.L_19 - .L_18)
	.align		4
.L_18:
        /*006c*/ 	.word	index@(.nv.constant0._Z5saxpyfPfS_28GridSamplerInterpolationMode)
        /*0070*/ 	.short	0x0380
        /*0072*/ 	.short	0x001c


	//----- nvinfo : EIATTR_SW_WAR
	.align		4
.L_19:
        /*0074*/ 	.byte	0x04, 0x36
        /*0076*/ 	.short	(.L_21 - .L_20)
.L_20:
        /*0078*/ 	.word	0x00000008
.L_21:


//--------------------- .nv.callgraph             --------------------------
	.section	.nv.callgraph,"",@"SHT_CUDA_CALLGRAPH"
	.align	4
	.sectionentsize	8
	.align		4
        /*0000*/ 	.word	0x00000000
	.align		4
        /*0004*/ 	.word	0xffffffff
	.align		4
        /*0008*/ 	.word	0x00000000
	.align		4
        /*000c*/ 	.word	0xfffffffe
	.align		4
        /*0010*/ 	.word	0x00000000
	.align		4
        /*0014*/ 	.word	0xfffffffd
	.align		4
        /*0018*/ 	.word	0x00000000
	.align		4
        /*001c*/ 	.word	0xfffffffc


//--------------------- .text._Z5saxpyfPfS_28GridSamplerInterpolationMode --------------------------
	.section	.text._Z5saxpyfPfS_28GridSamplerInterpolationMode,"ax",@progbits
	.align	128
        .global         _Z5saxpyfPfS_28GridSamplerInterpolationMode
        .type           _Z5saxpyfPfS_28GridSamplerInterpolationMode,@function
        .size           _Z5saxpyfPfS_28GridSamplerInterpolationMode,(.L_x_1 - _Z5saxpyfPfS_28GridSamplerInterpolationMode)
        .other          _Z5saxpyfPfS_28GridSamplerInterpolationMode,@"STO_CUDA_ENTRY STV_DEFAULT"
_Z5saxpyfPfS_28GridSamplerInterpolationMode:
.text._Z5saxpyfPfS_28GridSamplerInterpolationMode:
[----:B------:R-:W-:Y:S01]  /*0000*/  LDC R1, c[0x0][0x37c] ;  /* 0x0000df00ff017b82 */ /* 0x000fe20000000800 */
[----:B------:R-:W0:Y:S02]  /*0010*/  S2R R7, SR_TID.X ;  /* 0x0000000000077919 */ /* 0x000e240000002100 */
[----:B0-----:R-:W-:-:S13]  /*0020*/  LOP3.LUT P0, RZ, R7, 0x3, RZ, 0xc0, !PT ;  /* 0x0000000307ff7812 */ /* 0x001fda000780c0ff */
[----:B------:R-:W-:Y:S05]  /*0030*/  @P0 EXIT ;  /* 0x000000000000094d */ /* 0x000fea0003800000 */
[----:B------:R-:W0:Y:S01]  /*0040*/  LDC.64 R2, c[0x0][0x388] ;  /* 0x0000e200ff027b82 */ /* 0x000e220000000a00 */
[----:B------:R-:W1:Y:S01]  /*0050*/  LDCU.64 UR4, c[0x0][0x358] ;  /* 0x00006b00ff0477ac */ /* 0x000e620008000a00 */
[----:B------:R-:W2:Y:S06]  /*0060*/  LDCU UR6, c[0x0][0x380] ;  /* 0x00007000ff0677ac */ /* 0x000eac0008000800 */
[----:B------:R-:W3:Y:S01]  /*0070*/  LDC.64 R4, c[0x0][0x390] ;  /* 0x0000e400ff047b82 */ /* 0x000ee20000000a00 */
[----:B0-----:R-:W-:-:S06]  /*0080*/  IMAD.WIDE.U32 R2, R7, 0x4, R2 ;  /* 0x0000000407027825 */ /* 0x001fcc00078e0002 */
[----:B-1----:R-:W2:Y:S01]  /*0090*/  LDG.E R2, desc[UR4][R2.64] ;  /* 0x0000000402027981 */ /* 0x002ea2000c1e1900 */
[----:B---3--:R-:W-:Y:S02]  /*00a0*/  IMAD.WIDE.U32 R4, R7, 0x4, R4 ;  /* 0x0000000407047825 */ /* 0x008fe400078e0004 */
[----:B------:R-:W0:Y:S03]  /*00b0*/  LDC R7, c[0x0][0x398] ;  /* 0x0000e600ff077b82 */ /* 0x000e260000000800 */
[----:B------:R-:W2:Y:S01]  /*00c0*/  LDG.E R9, desc[UR4][R4.64] ;  /* 0x0000000404097981 */ /* 0x000ea2000c1e1900 */
[----:B0-----:R-:W-:-:S04]  /*00d0*/  IMAD.WIDE R6, R7, 0x4, R4 ;  /* 0x0000000407067825 */ /* 0x001fc800078e0204 */
[----:B--2---:R-:W-:-:S05]  /*00e0*/  FFMA R9, R2, UR6, R9 ;  /* 0x0000000602097c23 */ /* 0x004fca0008000009 */
[----:B------:R-:W-:Y:S01]  /*00f0*/  STG.E desc[UR4][R6.64], R9 ;  /* 0x0000000906007986 */ /* 0x000fe2000c101904 */
[----:B------:R-:W-:Y:S05]  /*0100*/  EXIT ;  /* 0x000000000000794d */ /* 0x000fea0003800000 */
.L_x_0:
[----:B------:R-:W-:-:S00]  /*0110*/  BRA `(.L_x_0) ;  /* 0xfffffffc00fc7947 */ /* 0x000fc0000383ffff */
[----:B------:R-:W-:-:S00]  /*0120*/  NOP ;  /* 0x0000000000007918 */ /* 0x000fc00000000000 */
        /* <DEDUP_REMOVED lines=13> */
.L_x_1:


//--------------------- .nv.shared.reserved.0     --------------------------
	.section	.nv.shared.reserved.0,"aw",@nobits
	.weak		__nv_reservedSMEM_offset_0_alias
	.size		__nv_reservedSMEM_offset_0_alias, 0, 64
	.other		__nv_reservedSMEM_offset_0_alias,@"STO_CUDA_RESERVED_SHARED STV_DEFAULT"
__nv_reservedSMEM_offset_0_alias:
	.zero		0
	.zero		64


//--------------------- .nv.constant0._Z5saxpyfPfS_28GridSamplerInterpolationMode --------------------------
	.section	.nv.constant0._Z5saxpyfPfS_28GridSamplerInterpolationMode,"a",@progbits
	.sectionflags	@""
	.align	4
.nv.constant0._Z5saxpyfPfS_28GridSamplerInterpolationMode:
	.zero		924


//--------------------- SYMBOLS --------------------------

	.type		.nv.reservedSmem.offset0,@object
	.size		.nv.reservedSmem.offset0,0x4
